	.headerflags	@"EF_CUDA_TEXMODE_UNIFIED EF_CUDA_64BIT_ADDRESS EF_CUDA_ACCELERATORS EF_CUDA_SM90 EF_CUDA_VIRTUAL_SM(EF_CUDA_SM90)"
	.elftype	@"ET_EXEC"


//--------------------- .nv.info                  --------------------------
	.section	.nv.info,"",@"SHT_CUDA_INFO"
	.align	4


	//----- nvinfo : EIATTR_REGCOUNT
	.align		4
        /*0000*/ 	.byte	0x04, 0x2f
        /*0002*/ 	.short	(.L_3 - .L_2)
	.align		4
.L_2:
        /*0004*/ 	.word	index@(triton_poi_fused__native_batch_norm_legit_no_training_30)
        /*0008*/ 	.word	0x00000010


	//----- nvinfo : EIATTR_MIN_STACK_SIZE
	.align		4
.L_3:
        /*000c*/ 	.byte	0x04, 0x12
        /*000e*/ 	.short	(.L_5 - .L_4)
	.align		4
.L_4:
        /*0010*/ 	.word	index@(triton_poi_fused__native_batch_norm_legit_no_training_30)
        /*0014*/ 	.word	0x00000000


	//----- nvinfo : EIATTR_FRAME_SIZE
	.align		4
.L_5:
        /*0018*/ 	.byte	0x04, 0x11
        /*001a*/ 	.short	(.L_7 - .L_6)
	.align		4
.L_6:
        /*001c*/ 	.word	index@(triton_poi_fused__native_batch_norm_legit_no_training_30)
        /*0020*/ 	.word	0x00000000


	//----- nvinfo : EIATTR_MIN_STACK_SIZE
	.align		4
.L_7:
        /*0024*/ 	.byte	0x04, 0x12
        /*0026*/ 	.short	(.L_9 - .L_8)
	.align		4
.L_8:
        /*0028*/ 	.word	index@(triton_poi_fused__native_batch_norm_legit_no_training_30)
        /*002c*/ 	.word	0x00000000
.L_9:


//--------------------- .nv.info.triton_poi_fused__native_batch_norm_legit_no_training_30 --------------------------
	.section	.nv.info.triton_poi_fused__native_batch_norm_legit_no_training_30,"",@"SHT_CUDA_INFO"
	.sectionflags	@""
	.align	4


	//----- nvinfo : EIATTR_CUDA_API_VERSION
	.align		4
        /*0000*/ 	.byte	0x04, 0x37
        /*0002*/ 	.short	(.L_11 - .L_10)
.L_10:
        /*0004*/ 	.word	0x0000007c


	//----- nvinfo : EIATTR_KPARAM_INFO
	.align		4
.L_11:
        /*0008*/ 	.byte	0x04, 0x17
        /*000a*/ 	.short	(.L_13 - .L_12)
.L_12:
        /*000c*/ 	.word	0x00000000
        /*0010*/ 	.short	0x0006
        /*0012*/ 	.short	0x0030
        /*0014*/ 	.byte	0x00, 0xf0, 0x11, 0x00


	//----- nvinfo : EIATTR_KPARAM_INFO
	.align		4
.L_13:
        /*0018*/ 	.byte	0x04, 0x17
        /*001a*/ 	.short	(.L_15 - .L_14)
.L_14:
        /*001c*/ 	.word	0x00000000
        /*0020*/ 	.short	0x0005
        /*0022*/ 	.short	0x0028
        /*0024*/ 	.byte	0x00, 0xf4, 0x21, 0x00


	//----- nvinfo : EIATTR_KPARAM_INFO
	.align		4
.L_15:
        /*0028*/ 	.byte	0x04, 0x17
        /*002a*/ 	.short	(.L_17 - .L_16)
.L_16:
        /*002c*/ 	.word	0x00000000
        /*0030*/ 	.short	0x0004
        /*0032*/ 	.short	0x0020
        /*0034*/ 	.byte	0x00, 0xf4, 0x21, 0x00


	//----- nvinfo : EIATTR_KPARAM_INFO
	.align		4
.L_17:
        /*0038*/ 	.byte	0x04, 0x17
        /*003a*/ 	.short	(.L_19 - .L_18)
.L_18:
        /*003c*/ 	.word	0x00000000
        /*0040*/ 	.short	0x0003
        /*0042*/ 	.short	0x0018
        /*0044*/ 	.byte	0x00, 0xf4, 0x21, 0x00


	//----- nvinfo : EIATTR_KPARAM_INFO
	.align		4
.L_19:
        /*0048*/ 	.byte	0x04, 0x17
        /*004a*/ 	.short	(.L_21 - .L_20)
.L_20:
        /*004c*/ 	.word	0x00000000
        /*0050*/ 	.short	0x0002
        /*0052*/ 	.short	0x0010
        /*0054*/ 	.byte	0x00, 0xf4, 0x21, 0x00


	//----- nvinfo : EIATTR_KPARAM_INFO
	.align		4
.L_21:
        /*0058*/ 	.byte	0x04, 0x17
        /*005a*/ 	.short	(.L_23 - .L_22)
.L_22:
        /*005c*/ 	.word	0x00000000
        /*0060*/ 	.short	0x0001
        /*0062*/ 	.short	0x0008
        /*0064*/ 	.byte	0x00, 0xf4, 0x21, 0x00


	//----- nvinfo : EIATTR_KPARAM_INFO
	.align		4
.L_23:
        /*0068*/ 	.byte	0x04, 0x17
        /*006a*/ 	.short	(.L_25 - .L_24)
.L_24:
        /*006c*/ 	.word	0x00000000
        /*0070*/ 	.short	0x0000
        /*0072*/ 	.short	0x0000
        /*0074*/ 	.byte	0x00, 0xf4, 0x21, 0x00


	//----- nvinfo : EIATTR_SPARSE_MMA_MASK
	.align		4
.L_25:
        /*0078*/ 	.byte	0x03, 0x50
        /*007a*/ 	.short	0x0000


	//----- nvinfo : EIATTR_MAXREG_COUNT
	.align		4
        /*007c*/ 	.byte	0x03, 0x1b
        /*007e*/ 	.short	0x00ff


	//----- nvinfo : EIATTR_EXIT_INSTR_OFFSETS
	.align		4
        /*0080*/ 	.byte	0x04, 0x1c
        /*0082*/ 	.short	(.L_27 - .L_26)


	//   ....[0]....
.L_26:
        /*0084*/ 	.word	0x000002b0


	//----- nvinfo : EIATTR_REQNTID
	.align		4
.L_27:
        /*0088*/ 	.byte	0x04, 0x10
        /*008a*/ 	.short	(.L_29 - .L_28)
.L_28:
        /*008c*/ 	.word	0x00000080
        /*0090*/ 	.word	0x00000001
        /*0094*/ 	.word	0x00000001


	//----- nvinfo : EIATTR_CBANK_PARAM_SIZE
	.align		4
.L_29:
        /*0098*/ 	.byte	0x03, 0x19
        /*009a*/ 	.short	0x0034


	//----- nvinfo : EIATTR_PARAM_CBANK
	.align		4
        /*009c*/ 	.byte	0x04, 0x0a
        /*009e*/ 	.short	(.L_31 - .L_30)
	.align		4
.L_30:
        /*00a0*/ 	.word	index@(.nv.constant0.triton_poi_fused__native_batch_norm_legit_no_training_30)
        /*00a4*/ 	.short	0x0210
        /*00a6*/ 	.short	0x0034


	//----- nvinfo : EIATTR_SW_WAR
	.align		4
.L_31:
        /*00a8*/ 	.byte	0x04, 0x36
        /*00aa*/ 	.short	(.L_33 - .L_32)
.L_32:
        /*00ac*/ 	.word	0x00000008
.L_33:


//--------------------- .nv.callgraph             --------------------------
	.section	.nv.callgraph,"",@"SHT_CUDA_CALLGRAPH"
	.align	4
	.sectionentsize	8
	.align		4
        /*0000*/ 	.word	0x00000000
	.align		4
        /*0004*/ 	.word	0xffffffff
	.align		4
        /*0008*/ 	.word	0x00000000
	.align		4
        /*000c*/ 	.word	0xfffffffe
	.align		4
        /*0010*/ 	.word	0x00000000
	.align		4
        /*0014*/ 	.word	0xfffffffd
	.align		4
        /*0018*/ 	.word	0x00000000
	.align		4
        /*001c*/ 	.word	0xfffffffc


//--------------------- .nv.constant4             --------------------------
	.section	.nv.constant4,"a",@progbits
	.align	8
	.align		8
.nv.constant4:
        /*0000*/ 	.dword	_$_str
	.align		8
        /*0008*/ 	.dword	_$_str_$_2


//--------------------- .text.triton_poi_fused__native_batch_norm_legit_no_training_30 --------------------------
	.section	.text.triton_poi_fused__native_batch_norm_legit_no_training_30,"ax",@progbits
	.align	128
        .global         triton_poi_fused__native_batch_norm_legit_no_training_30
        .type           triton_poi_fused__native_batch_norm_legit_no_training_30,@function
        .size           triton_poi_fused__native_batch_norm_legit_no_training_30,(.L_x_1 - triton_poi_fused__native_batch_norm_legit_no_training_30)
        .other          triton_poi_fused__native_batch_norm_legit_no_training_30,@"STO_CUDA_ENTRY STV_DEFAULT"
triton_poi_fused__native_batch_norm_legit_no_training_30:
.text.triton_poi_fused__native_batch_norm_legit_no_training_30:
[----:B------:R-:W-:Y:S01]  /*0000*/  LDC R1, c[0x0][0x28] ;  /* 0x00000a00ff017b82 */ /* 0x000fe20000000800 */
[----:B------:R-:W1:Y:S07]  /*0010*/  S2R R0, SR_TID.X ;  /* 0x0000000000007919 */ /* 0x000e6e0000002100 */
[----:B------:R-:W2:Y:S01]  /*0020*/  LDC.64 R6, c[0x0][0x220] ;  /* 0x00008800ff067b82 */ /* 0x000ea20000000a00 */
[----:B------:R-:W-:Y:S01]  /*0030*/  ULDC.64 UR4, c[0x0][0x208] ;  /* 0x0000820000047ab9 */ /* 0x000fe20000000a00 */
[----:B------:R-:W3:Y:S06]  /*0040*/  S2R R3, SR_CTAID.X ;  /* 0x0000000000037919 */ /* 0x000eec0000002500 */
[----:B------:R-:W4:Y:S08]  /*0050*/  LDC.64 R4, c[0x0][0x218] ;  /* 0x00008600ff047b82 */ /* 0x000f300000000a00 */
[----:B------:R-:W5:Y:S08]  /*0060*/  LDC.64 R8, c[0x0][0x228] ;  /* 0x00008a00ff087b82 */ /* 0x000f700000000a00 */
[----:B------:R-:W5:Y:S01]  /*0070*/  LDC.64 R10, c[0x0][0x230] ;  /* 0x00008c00ff0a7b82 */ /* 0x000f620000000a00 */
[----:B-1----:R-:W-:-:S02]  /*0080*/  LOP3.LUT R0, R0, 0x7f, RZ, 0xc0, !PT ;  /* 0x0000007f00007812 */ /* 0x002fc400078ec0ff */
[----:B---3--:R-:W-:Y:S02]  /*0090*/  SHF.R.S32.HI R2, RZ, 0x18, R3 ;  /* 0x00000018ff027819 */ /* 0x008fe40000011403 */
[----:B------:R-:W-:Y:S02]  /*00a0*/  LEA R0, R3, R0, 0x7 ;  /* 0x0000000003007211 */ /* 0x000fe400078e38ff */
[----:B------:R-:W-:-:S04]  /*00b0*/  SGXT R3, R2, 0x1 ;  /* 0x000000010203781a */ /* 0x000fc80000000200 */
[----:B------:R-:W-:-:S04]  /*00c0*/  LEA.HI R3, R3, R0, RZ, 0x8 ;  /* 0x0000000003037211 */ /* 0x000fc800078f40ff */
[----:B------:R-:W-:-:S04]  /*00d0*/  LOP3.LUT R3, R3, 0xffffff00, RZ, 0xc0, !PT ;  /* 0xffffff0003037812 */ /* 0x000fc800078ec0ff */
[----:B------:R-:W-:Y:S02]  /*00e0*/  IADD3 R13, R0, -R3, RZ ;  /* 0x80000003000d7210 */ /* 0x000fe40007ffe0ff */
[----:B------:R-:W1:Y:S03]  /*00f0*/  LDC.64 R2, c[0x0][0x210] ;  /* 0x00008400ff027b82 */ /* 0x000e660000000a00 */
[----:B--2---:R-:W-:-:S06]  /*0100*/  IMAD.WIDE R6, R13, 0x4, R6 ;  /* 0x000000040d067825 */ /* 0x004fcc00078e0206 */
[----:B------:R-:W2:Y:S01]  /*0110*/  LDG.E.EL R6, desc[UR4][R6.64] ;  /* 0x0000000406067981 */ /* 0x000ea2000c2e1900 */
[----:B----4-:R-:W-:-:S04]  /*0120*/  IMAD.WIDE R4, R13, 0x4, R4 ;  /* 0x000000040d047825 */ /* 0x010fc800078e0204 */
[C---:B-----5:R-:W-:Y:S02]  /*0130*/  IMAD.WIDE R8, R13.reuse, 0x4, R8 ;  /* 0x000000040d087825 */ /* 0x060fe400078e0208 */
[----:B------:R3:W4:Y:S02]  /*0140*/  LDG.E.EL R5, desc[UR4][R4.64] ;  /* 0x0000000404057981 */ /* 0x000724000c2e1900 */
[----:B0-----:R-:W-:Y:S02]  /*0150*/  IMAD.WIDE R10, R13, 0x4, R10 ;  /* 0x000000040d0a7825 */ /* 0x001fe400078e020a */
[----:B------:R-:W5:Y:S02]  /*0160*/  LDG.E.EL R8, desc[UR4][R8.64] ;  /* 0x0000000408087981 */ /* 0x000f64000c2e1900 */
[C---:B-1----:R-:W-:Y:S02]  /*0170*/  IMAD.WIDE R2, R0.reuse, 0x4, R2 ;  /* 0x0000000400027825 */ /* 0x042fe400078e0202 */
[----:B------:R-:W5:Y:S04]  /*0180*/  LDG.E.EL R11, desc[UR4][R10.64] ;  /* 0x000000040a0b7981 */ /* 0x000f68000c2e1900 */
[----:B------:R0:W4:Y:S01]  /*0190*/  LDG.E R12, desc[UR4][R2.64] ;  /* 0x00000004020c7981 */ /* 0x000122000c1e1900 */
[----:B---3--:R-:W-:Y:S01]  /*01a0*/  HFMA2.MMA R4, -RZ, RZ, 1.625, 0 ;  /* 0x3e800000ff047435 */ /* 0x008fe200000001ff */
[----:B0-----:R-:W0:Y:S02]  /*01b0*/  LDC.64 R2, c[0x0][0x238] ;  /* 0x00008e00ff027b82 */ /* 0x001e240000000a00 */
[----:B0-----:R-:W-:-:S04]  /*01c0*/  IMAD.WIDE R2, R0, 0x4, R2 ;  /* 0x0000000400027825 */ /* 0x001fc800078e0202 */
[----:B--2---:R-:W-:-:S04]  /*01d0*/  FADD R6, R6, 9.9999997473787516356e-06 ;  /* 0x3727c5ac06067421 */ /* 0x004fc80000000000 */
[----:B------:R-:W0:Y:S02]  /*01e0*/  MUFU.SQRT R7, R6 ;  /* 0x0000000600077308 */ /* 0x000e240000002000 */
[C---:B0-----:R-:W-:Y:S02]  /*01f0*/  FSETP.GT.AND P0, PT, R7.reuse, 8.50705917302346158658e+37, PT ;  /* 0x7e8000000700780b */ /* 0x041fe40003f04000 */
[----:B------:R-:W-:-:S11]  /*0200*/  FSETP.GEU.AND P1, PT, R7, 1.175494350822287508e-38, PT ;  /* 0x008000000700780b */ /* 0x000fd60003f2e000 */
[----:B------:R-:W-:-:S04]  /*0210*/  @P0 FMUL R7, R7, 0.25 ;  /* 0x3e80000007070820 */ /* 0x000fc80000400000 */
[----:B------:R-:W-:-:S06]  /*0220*/  @!P1 FMUL R7, R7, 16777216 ;  /* 0x4b80000007079820 */ /* 0x000fcc0000400000 */
[----:B------:R-:W0:Y:S01]  /*0230*/  MUFU.RCP R7, R7 ;  /* 0x0000000700077308 */ /* 0x000e220000001000 */
[----:B------:R-:W-:Y:S01]  /*0240*/  FSEL R4, R4, 1, P0 ;  /* 0x3f80000004047808 */ /* 0x000fe20000000000 */
[----:B----4-:R-:W-:-:S04]  /*0250*/  FADD R5, R12, -R5 ;  /* 0x800000050c057221 */ /* 0x010fc80000000000 */
[----:B------:R-:W-:-:S04]  /*0260*/  @!P1 FMUL R4, R4, 16777216 ;  /* 0x4b80000004049820 */ /* 0x000fc80000400000 */
[----:B0-----:R-:W-:-:S04]  /*0270*/  FMUL R4, R7, R4 ;  /* 0x0000000407047220 */ /* 0x001fc80000400000 */
[----:B------:R-:W-:-:S04]  /*0280*/  FMUL R4, R5, R4 ;  /* 0x0000000405047220 */ /* 0x000fc80000400000 */
[----:B-----5:R-:W-:-:S05]  /*0290*/  FFMA R11, R8, R4, R11 ;  /* 0x00000004080b7223 */ /* 0x020fca000000000b */
[----:B------:R-:W-:Y:S01]  /*02a0*/  STG.E desc[UR4][R2.64], R11 ;  /* 0x0000000b02007986 */ /* 0x000fe2000c101904 */
[----:B------:R-:W-:Y:S05]  /*02b0*/  EXIT ;  /* 0x000000000000794d */ /* 0x000fea0003800000 */
.L_x_0:
[----:B------:R-:W-:-:S00]  /*02c0*/  BRA `(.L_x_0) ;  /* 0xfffffffc00fc7947 */ /* 0x000fc0000383ffff */
[----:B------:R-:W-:-:S00]  /*02d0*/  NOP ;  /* 0x0000000000007918 */ /* 0x000fc00000000000 */
        /* <DEDUP_REMOVED lines=10> */
.L_x_1:


//--------------------- .nv.global.init           --------------------------
	.section	.nv.global.init,"aw",@progbits
.nv.global.init:
	.type		_$_str,@object
	.size		_$_str,(_$_str_$_2 - _$_str)
_$_str:
        /*0000*/ 	.byte	0x5f, 0x5f, 0x43, 0x55, 0x44, 0x41, 0x5f, 0x46, 0x54, 0x5a, 0x00
	.type		_$_str_$_2,@object
	.size		_$_str_$_2,(.L_1 - _$_str_$_2)
_$_str_$_2:
        /*000b*/ 	.byte	0x5f, 0x5f, 0x43, 0x55, 0x44, 0x41, 0x5f, 0x50, 0x52, 0x45, 0x43, 0x5f, 0x53, 0x51, 0x52, 0x54
        /*001b*/ 	.byte	0x00
.L_1:


//--------------------- .nv.constant0.triton_poi_fused__native_batch_norm_legit_no_training_30 --------------------------
	.section	.nv.constant0.triton_poi_fused__native_batch_norm_legit_no_training_30,"a",@progbits
	.sectionflags	@""
	.align	4
.nv.constant0.triton_poi_fused__native_batch_norm_legit_no_training_30:
	.zero		580
